//
// Generated by NVIDIA NVVM Compiler
//
// Compiler Build ID: CL-36424714
// Cuda compilation tools, release 13.0, V13.0.88
// Based on NVVM 20.0.0
//

.version 9.0
.target sm_100
.address_size 64

	// .globl	_Z19device_Matrix_multiILi32EEvPKdS1_Pdiii
.global .align 8 .u64 totThr;
// _ZZ19device_Matrix_multiILi32EEvPKdS1_PdiiiE15matrix_A_shared has been demoted
// _ZZ19device_Matrix_multiILi32EEvPKdS1_PdiiiE15matrix_B_shared has been demoted

.visible .entry _Z19device_Matrix_multiILi32EEvPKdS1_Pdiii(
	.param .u64 .ptr .align 1 _Z19device_Matrix_multiILi32EEvPKdS1_Pdiii_param_0,
	.param .u64 .ptr .align 1 _Z19device_Matrix_multiILi32EEvPKdS1_Pdiii_param_1,
	.param .u64 .ptr .align 1 _Z19device_Matrix_multiILi32EEvPKdS1_Pdiii_param_2,
	.param .u32 _Z19device_Matrix_multiILi32EEvPKdS1_Pdiii_param_3,
	.param .u32 _Z19device_Matrix_multiILi32EEvPKdS1_Pdiii_param_4,
	.param .u32 _Z19device_Matrix_multiILi32EEvPKdS1_Pdiii_param_5
)
{
	.reg .pred 	%p<27>;
	.reg .b32 	%r<90>;
	.reg .b64 	%rd<14>;
	.reg .b64 	%fd<121>;
	// demoted variable
	.shared .align 8 .b8 _ZZ19device_Matrix_multiILi32EEvPKdS1_PdiiiE15matrix_A_shared[8712];
	// demoted variable
	.shared .align 8 .b8 _ZZ19device_Matrix_multiILi32EEvPKdS1_PdiiiE15matrix_B_shared[8712];
	ld.param.u64 	%rd3, [_Z19device_Matrix_multiILi32EEvPKdS1_Pdiii_param_0];
	ld.param.u64 	%rd4, [_Z19device_Matrix_multiILi32EEvPKdS1_Pdiii_param_1];
	ld.param.u64 	%rd5, [_Z19device_Matrix_multiILi32EEvPKdS1_Pdiii_param_2];
	ld.param.u32 	%r41, [_Z19device_Matrix_multiILi32EEvPKdS1_Pdiii_param_3];
	ld.param.u32 	%r42, [_Z19device_Matrix_multiILi32EEvPKdS1_Pdiii_param_4];
	ld.param.u32 	%r43, [_Z19device_Matrix_multiILi32EEvPKdS1_Pdiii_param_5];
	atom.global.add.u64 	%rd6, [totThr], 1;
	mov.u32 	%r1, %tid.x;
	mov.u32 	%r44, %ntid.x;
	mov.u32 	%r45, %ctaid.x;
	mad.lo.s32 	%r2, %r44, %r45, %r1;
	mov.u32 	%r3, %tid.y;
	mov.u32 	%r46, %ntid.y;
	mov.u32 	%r4, %ctaid.y;
	mad.lo.s32 	%r5, %r46, %r4, %r3;
	shl.b32 	%r6, %r45, 5;
	shl.b32 	%r7, %r41, 5;
	mul.lo.s32 	%r47, %r42, %r4;
	shl.b32 	%r8, %r47, 5;
	setp.lt.s32 	%p2, %r42, 1;
	mov.f64 	%fd119, 0d0000000000000000;
	@%p2 bra 	$L__BB0_21;
	setp.lt.s32 	%p3, %r2, %r41;
	mad.lo.s32 	%r9, %r41, %r3, %r1;
	mov.u32 	%r49, _ZZ19device_Matrix_multiILi32EEvPKdS1_PdiiiE15matrix_A_shared;
	mad.lo.s32 	%r10, %r1, 264, %r49;
	setp.lt.s32 	%p4, %r5, %r43;
	mad.lo.s32 	%r11, %r42, %r3, %r1;
	and.pred  	%p1, %p3, %p4;
	shl.b32 	%r50, %r3, 3;
	mov.u32 	%r51, _ZZ19device_Matrix_multiILi32EEvPKdS1_PdiiiE15matrix_B_shared;
	add.s32 	%r12, %r51, %r50;
	add.s32 	%r13, %r10, 64;
	add.s32 	%r14, %r8, %r42;
	cvta.to.global.u64 	%rd1, %rd3;
	cvta.to.global.u64 	%rd2, %rd4;
	mov.f64 	%fd119, 0d0000000000000000;
	mov.b32 	%r83, 0;
	not.pred 	%p12, %p1;
	mov.u32 	%r81, %r42;
	mov.u32 	%r82, %r6;
$L__BB0_2:
	setp.ge.s32 	%p5, %r2, %r41;
	min.s32 	%r52, %r81, 32;
	max.s32 	%r18, %r52, 1;
	and.b32  	%r19, %r18, 7;
	and.b32  	%r20, %r18, 15;
	add.s32 	%r54, %r83, %r3;
	setp.ge.s32 	%p6, %r54, %r42;
	or.pred  	%p7, %p5, %p6;
	@%p7 bra 	$L__BB0_4;
	add.s32 	%r55, %r9, %r82;
	mul.wide.s32 	%rd7, %r55, 8;
	add.s64 	%rd8, %rd1, %rd7;
	ld.global.f64 	%fd19, [%rd8];
	shl.b32 	%r56, %r3, 3;
	add.s32 	%r57, %r10, %r56;
	st.shared.f64 	[%r57], %fd19;
$L__BB0_4:
	setp.ge.s32 	%p8, %r5, %r43;
	add.s32 	%r58, %r83, %r1;
	setp.ge.s32 	%p9, %r58, %r42;
	or.pred  	%p10, %p9, %p8;
	@%p10 bra 	$L__BB0_6;
	add.s32 	%r59, %r83, %r8;
	add.s32 	%r60, %r11, %r59;
	mul.wide.s32 	%rd9, %r60, 8;
	add.s64 	%rd10, %rd2, %rd9;
	ld.global.f64 	%fd20, [%rd10];
	mov.u32 	%r61, _ZZ19device_Matrix_multiILi32EEvPKdS1_PdiiiE15matrix_B_shared;
	mad.lo.s32 	%r62, %r1, 264, %r61;
	shl.b32 	%r63, %r3, 3;
	add.s32 	%r64, %r62, %r63;
	st.shared.f64 	[%r64], %fd20;
$L__BB0_6:
	bar.sync 	0;
	setp.le.s32 	%p11, %r42, %r83;
	or.pred  	%p13, %p12, %p11;
	@%p13 bra 	$L__BB0_20;
	setp.lt.s32 	%p14, %r81, 16;
	mov.b32 	%r88, 0;
	@%p14 bra 	$L__BB0_10;
	shl.b32 	%r66, %r3, 3;
	mov.u32 	%r67, _ZZ19device_Matrix_multiILi32EEvPKdS1_PdiiiE15matrix_B_shared;
	add.s32 	%r68, %r66, %r67;
	add.s32 	%r84, %r68, 2112;
	and.b32  	%r69, %r18, 48;
	neg.s32 	%r86, %r69;
	mov.u32 	%r85, %r13;
$L__BB0_9:
	.pragma "nounroll";
	and.b32  	%r88, %r18, 48;
	ld.shared.f64 	%fd22, [%r85+-64];
	ld.shared.f64 	%fd23, [%r84+-2112];
	fma.rn.f64 	%fd24, %fd22, %fd23, %fd119;
	ld.shared.f64 	%fd25, [%r85+-56];
	ld.shared.f64 	%fd26, [%r84+-1848];
	fma.rn.f64 	%fd27, %fd25, %fd26, %fd24;
	ld.shared.f64 	%fd28, [%r85+-48];
	ld.shared.f64 	%fd29, [%r84+-1584];
	fma.rn.f64 	%fd30, %fd28, %fd29, %fd27;
	ld.shared.f64 	%fd31, [%r85+-40];
	ld.shared.f64 	%fd32, [%r84+-1320];
	fma.rn.f64 	%fd33, %fd31, %fd32, %fd30;
	ld.shared.f64 	%fd34, [%r85+-32];
	ld.shared.f64 	%fd35, [%r84+-1056];
	fma.rn.f64 	%fd36, %fd34, %fd35, %fd33;
	ld.shared.f64 	%fd37, [%r85+-24];
	ld.shared.f64 	%fd38, [%r84+-792];
	fma.rn.f64 	%fd39, %fd37, %fd38, %fd36;
	ld.shared.f64 	%fd40, [%r85+-16];
	ld.shared.f64 	%fd41, [%r84+-528];
	fma.rn.f64 	%fd42, %fd40, %fd41, %fd39;
	ld.shared.f64 	%fd43, [%r85+-8];
	ld.shared.f64 	%fd44, [%r84+-264];
	fma.rn.f64 	%fd45, %fd43, %fd44, %fd42;
	ld.shared.f64 	%fd46, [%r85];
	ld.shared.f64 	%fd47, [%r84];
	fma.rn.f64 	%fd48, %fd46, %fd47, %fd45;
	ld.shared.f64 	%fd49, [%r85+8];
	ld.shared.f64 	%fd50, [%r84+264];
	fma.rn.f64 	%fd51, %fd49, %fd50, %fd48;
	ld.shared.f64 	%fd52, [%r85+16];
	ld.shared.f64 	%fd53, [%r84+528];
	fma.rn.f64 	%fd54, %fd52, %fd53, %fd51;
	ld.shared.f64 	%fd55, [%r85+24];
	ld.shared.f64 	%fd56, [%r84+792];
	fma.rn.f64 	%fd57, %fd55, %fd56, %fd54;
	ld.shared.f64 	%fd58, [%r85+32];
	ld.shared.f64 	%fd59, [%r84+1056];
	fma.rn.f64 	%fd60, %fd58, %fd59, %fd57;
	ld.shared.f64 	%fd61, [%r85+40];
	ld.shared.f64 	%fd62, [%r84+1320];
	fma.rn.f64 	%fd63, %fd61, %fd62, %fd60;
	ld.shared.f64 	%fd64, [%r85+48];
	ld.shared.f64 	%fd65, [%r84+1584];
	fma.rn.f64 	%fd66, %fd64, %fd65, %fd63;
	ld.shared.f64 	%fd67, [%r85+56];
	ld.shared.f64 	%fd68, [%r84+1848];
	fma.rn.f64 	%fd119, %fd67, %fd68, %fd66;
	add.s32 	%r86, %r86, 16;
	add.s32 	%r85, %r85, 128;
	add.s32 	%r84, %r84, 4224;
	setp.ne.s32 	%p15, %r86, 0;
	@%p15 bra 	$L__BB0_9;
$L__BB0_10:
	setp.eq.s32 	%p16, %r20, 0;
	@%p16 bra 	$L__BB0_20;
	setp.lt.u32 	%p17, %r20, 8;
	@%p17 bra 	$L__BB0_13;
	shl.b32 	%r70, %r88, 3;
	add.s32 	%r71, %r10, %r70;
	ld.shared.f64 	%fd70, [%r71];
	mad.lo.s32 	%r72, %r88, 264, %r12;
	ld.shared.f64 	%fd71, [%r72];
	fma.rn.f64 	%fd72, %fd70, %fd71, %fd119;
	ld.shared.f64 	%fd73, [%r71+8];
	ld.shared.f64 	%fd74, [%r72+264];
	fma.rn.f64 	%fd75, %fd73, %fd74, %fd72;
	ld.shared.f64 	%fd76, [%r71+16];
	ld.shared.f64 	%fd77, [%r72+528];
	fma.rn.f64 	%fd78, %fd76, %fd77, %fd75;
	ld.shared.f64 	%fd79, [%r71+24];
	ld.shared.f64 	%fd80, [%r72+792];
	fma.rn.f64 	%fd81, %fd79, %fd80, %fd78;
	ld.shared.f64 	%fd82, [%r71+32];
	ld.shared.f64 	%fd83, [%r72+1056];
	fma.rn.f64 	%fd84, %fd82, %fd83, %fd81;
	ld.shared.f64 	%fd85, [%r71+40];
	ld.shared.f64 	%fd86, [%r72+1320];
	fma.rn.f64 	%fd87, %fd85, %fd86, %fd84;
	ld.shared.f64 	%fd88, [%r71+48];
	ld.shared.f64 	%fd89, [%r72+1584];
	fma.rn.f64 	%fd90, %fd88, %fd89, %fd87;
	ld.shared.f64 	%fd91, [%r71+56];
	ld.shared.f64 	%fd92, [%r72+1848];
	fma.rn.f64 	%fd119, %fd91, %fd92, %fd90;
	add.s32 	%r88, %r88, 8;
$L__BB0_13:
	setp.eq.s32 	%p18, %r19, 0;
	@%p18 bra 	$L__BB0_20;
	and.b32  	%r33, %r18, 3;
	setp.lt.u32 	%p19, %r19, 4;
	@%p19 bra 	$L__BB0_16;
	shl.b32 	%r73, %r88, 3;
	add.s32 	%r74, %r10, %r73;
	ld.shared.f64 	%fd94, [%r74];
	mad.lo.s32 	%r75, %r88, 264, %r12;
	ld.shared.f64 	%fd95, [%r75];
	fma.rn.f64 	%fd96, %fd94, %fd95, %fd119;
	ld.shared.f64 	%fd97, [%r74+8];
	ld.shared.f64 	%fd98, [%r75+264];
	fma.rn.f64 	%fd99, %fd97, %fd98, %fd96;
	ld.shared.f64 	%fd100, [%r74+16];
	ld.shared.f64 	%fd101, [%r75+528];
	fma.rn.f64 	%fd102, %fd100, %fd101, %fd99;
	ld.shared.f64 	%fd103, [%r74+24];
	ld.shared.f64 	%fd104, [%r75+792];
	fma.rn.f64 	%fd119, %fd103, %fd104, %fd102;
	add.s32 	%r88, %r88, 4;
$L__BB0_16:
	setp.eq.s32 	%p20, %r33, 0;
	@%p20 bra 	$L__BB0_20;
	shl.b32 	%r76, %r88, 3;
	add.s32 	%r36, %r10, %r76;
	ld.shared.f64 	%fd105, [%r36];
	mad.lo.s32 	%r37, %r88, 264, %r12;
	ld.shared.f64 	%fd106, [%r37];
	fma.rn.f64 	%fd119, %fd105, %fd106, %fd119;
	setp.eq.s32 	%p21, %r33, 1;
	@%p21 bra 	$L__BB0_20;
	ld.shared.f64 	%fd107, [%r36+8];
	ld.shared.f64 	%fd108, [%r37+264];
	fma.rn.f64 	%fd119, %fd107, %fd108, %fd119;
	setp.eq.s32 	%p22, %r33, 2;
	@%p22 bra 	$L__BB0_20;
	ld.shared.f64 	%fd109, [%r36+16];
	ld.shared.f64 	%fd110, [%r37+528];
	fma.rn.f64 	%fd119, %fd109, %fd110, %fd119;
$L__BB0_20:
	add.s32 	%r83, %r83, 32;
	bar.sync 	0;
	add.s32 	%r82, %r82, %r7;
	add.s32 	%r77, %r83, %r8;
	setp.lt.s32 	%p23, %r77, %r14;
	add.s32 	%r81, %r81, -32;
	@%p23 bra 	$L__BB0_2;
$L__BB0_21:
	setp.ge.s32 	%p24, %r2, %r41;
	setp.ge.s32 	%p25, %r5, %r43;
	or.pred  	%p26, %p24, %p25;
	@%p26 bra 	$L__BB0_23;
	add.s32 	%r78, %r6, %r1;
	mad.lo.s32 	%r79, %r41, %r3, %r78;
	mad.lo.s32 	%r80, %r7, %r4, %r79;
	cvta.to.global.u64 	%rd11, %rd5;
	mul.wide.s32 	%rd12, %r80, 8;
	add.s64 	%rd13, %rd11, %rd12;
	st.global.f64 	[%rd13], %fd119;
$L__BB0_23:
	ret;

}


// ===== COMPILED SASS (sm_100) =====

	.target	sm_100

	.elftype	@"ET_EXEC"


//--------------------- .note.nv.tkinfo           --------------------------
	.section	.note.nv.tkinfo,"",@"SHT_NOTE"
	.sectionflags	@"SHF_NOTE_NV_TKINFO"
	.tkinfo
        /*0018*/ 	.word	0x00000002
        /*0030*/ 	.string	""
        /*0030*/ 	.string	"ptxas"
        /*0030*/ 	.string	"Cuda compilation tools, release 13.0, V13.0.88"
        /*0030*/ 	.string	"Build cuda_13.0.r13.0/compiler.36424714_0"
        /*0030*/ 	.string	"-arch sm_100 -m 64 "



//--------------------- .note.nv.cuinfo           --------------------------
	.section	.note.nv.cuinfo,"",@"SHT_NOTE"
	.sectionflags	@"SHF_NOTE_NV_CUINFO"
        /*0018*/ 	.short	0x0002
        /*001a*/ 	.short	0x0064
        /*001c*/ 	.short	0x0082
	.zero		2


//--------------------- .nv.info                  --------------------------
	.section	.nv.info,"",@"SHT_CUDA_INFO"
	.align	4


	//----- nvinfo : EIATTR_REGCOUNT
	.align		4
        /*0000*/ 	.byte	0x04, 0x2f
        /*0002*/ 	.short	(.L_2 - .L_1)
	.align		4
.L_1:
        /*0004*/ 	.word	index@(_Z19device_Matrix_multiILi32EEvPKdS1_Pdiii)
        /*0008*/ 	.word	0x0000001f


	//----- nvinfo : EIATTR_FRAME_SIZE
	.align		4
.L_2:
        /*000c*/ 	.byte	0x04, 0x11
        /*000e*/ 	.short	(.L_4 - .L_3)
	.align		4
.L_3:
        /*0010*/ 	.word	index@(_Z19device_Matrix_multiILi32EEvPKdS1_Pdiii)
        /*0014*/ 	.word	0x00000000


	//----- nvinfo : EIATTR_MIN_STACK_SIZE
	.align		4
.L_4:
        /*0018*/ 	.byte	0x04, 0x12
        /*001a*/ 	.short	(.L_6 - .L_5)
	.align		4
.L_5:
        /*001c*/ 	.word	index@(_Z19device_Matrix_multiILi32EEvPKdS1_Pdiii)
        /*0020*/ 	.word	0x00000000
.L_6:


//--------------------- .nv.compat                --------------------------
	.section	.nv.compat,"",@"SHT_CUDA_COMPAT_INFO"
	.align	4
        /*0000*/ 	.byte	0x02, 0x09, 0x00, 0x00, 0x02, 0x02, 0x01, 0x00, 0x02, 0x05, 0x05, 0x00, 0x03, 0x07, 0x01, 0x01
        /*0010*/ 	.byte	0x02, 0x03, 0x00, 0x00, 0x02, 0x06, 0x01, 0x00, 0x04, 0x0b, 0x08, 0x00, 0x01, 0x00, 0x00, 0x00
        /*0020*/ 	.byte	0x00, 0x00, 0x00, 0x00


//--------------------- .nv.info._Z19device_Matrix_multiILi32EEvPKdS1_Pdiii --------------------------
	.section	.nv.info._Z19device_Matrix_multiILi32EEvPKdS1_Pdiii,"",@"SHT_CUDA_INFO"
	.sectionflags	@""
	.align	4


	//----- nvinfo : EIATTR_CUDA_API_VERSION
	.align		4
        /*0000*/ 	.byte	0x04, 0x37
        /*0002*/ 	.short	(.L_8 - .L_7)
.L_7:
        /*0004*/ 	.word	0x00000082


	//----- nvinfo : EIATTR_KPARAM_INFO
	.align		4
.L_8:
        /*0008*/ 	.byte	0x04, 0x17
        /*000a*/ 	.short	(.L_10 - .L_9)
.L_9:
        /*000c*/ 	.word	0x00000000
        /*0010*/ 	.short	0x0005
        /*0012*/ 	.short	0x0020
        /*0014*/ 	.byte	0x00, 0xf0, 0x11, 0x00


	//----- nvinfo : EIATTR_KPARAM_INFO
	.align		4
.L_10:
        /*0018*/ 	.byte	0x04, 0x17
        /*001a*/ 	.short	(.L_12 - .L_11)
.L_11:
        /*001c*/ 	.word	0x00000000
        /*0020*/ 	.short	0x0004
        /*0022*/ 	.short	0x001c
        /*0024*/ 	.byte	0x00, 0xf0, 0x11, 0x00


	//----- nvinfo : EIATTR_KPARAM_INFO
	.align		4
.L_12:
        /*0028*/ 	.byte	0x04, 0x17
        /*002a*/ 	.short	(.L_14 - .L_13)
.L_13:
        /*002c*/ 	.word	0x00000000
        /*0030*/ 	.short	0x0003
        /*0032*/ 	.short	0x0018
        /*0034*/ 	.byte	0x00, 0xf0, 0x11, 0x00


	//----- nvinfo : EIATTR_KPARAM_INFO
	.align		4
.L_14:
        /*0038*/ 	.byte	0x04, 0x17
        /*003a*/ 	.short	(.L_16 - .L_15)
.L_15:
        /*003c*/ 	.word	0x00000000
        /*0040*/ 	.short	0x0002
        /*0042*/ 	.short	0x0010
        /*0044*/ 	.byte	0x00, 0xf5, 0x21, 0x00


	//----- nvinfo : EIATTR_KPARAM_INFO
	.align		4
.L_16:
        /*0048*/ 	.byte	0x04, 0x17
        /*004a*/ 	.short	(.L_18 - .L_17)
.L_17:
        /*004c*/ 	.word	0x00000000
        /*0050*/ 	.short	0x0001
        /*0052*/ 	.short	0x0008
        /*0054*/ 	.byte	0x00, 0xf5, 0x21, 0x00


	//----- nvinfo : EIATTR_KPARAM_INFO
	.align		4
.L_18:
        /*0058*/ 	.byte	0x04, 0x17
        /*005a*/ 	.short	(.L_20 - .L_19)
.L_19:
        /*005c*/ 	.word	0x00000000
        /*0060*/ 	.short	0x0000
        /*0062*/ 	.short	0x0000
        /*0064*/ 	.byte	0x00, 0xf5, 0x21, 0x00


	//----- nvinfo : EIATTR_SPARSE_MMA_MASK
	.align		4
.L_20:
        /*0068*/ 	.byte	0x03, 0x50
        /*006a*/ 	.short	0x0000


	//----- nvinfo : EIATTR_MAXREG_COUNT
	.align		4
        /*006c*/ 	.byte	0x03, 0x1b
        /*006e*/ 	.short	0x00ff


	//----- nvinfo : EIATTR_NUM_BARRIERS
	.align		4
        /*0070*/ 	.byte	0x02, 0x4c
        /*0072*/ 	.byte	0x01
	.zero		1


	//----- nvinfo : EIATTR_MERCURY_ISA_VERSION
	.align		4
        /*0074*/ 	.byte	0x03, 0x5f
        /*0076*/ 	.short	0x0101


	//----- nvinfo : EIATTR_INT_WARP_WIDE_INSTR_OFFSETS
	.align		4
        /*0078*/ 	.byte	0x04, 0x31
        /*007a*/ 	.short	(.L_22 - .L_21)


	//   ....[0]....
.L_21:
        /*007c*/ 	.word	0x00000020


	//----- nvinfo : EIATTR_VRC_CTA_INIT_COUNT
	.align		4
.L_22:
        /*0080*/ 	.byte	0x02, 0x4a
	.zero		1
	.zero		1


	//----- nvinfo : EIATTR_EXIT_INSTR_OFFSETS
	.align		4
        /*0084*/ 	.byte	0x04, 0x1c
        /*0086*/ 	.short	(.L_24 - .L_23)


	//   ....[0]....
.L_23:
        /*0088*/ 	.word	0x00000e20


	//   ....[1]....
        /*008c*/ 	.word	0x00000e90


	//----- nvinfo : EIATTR_CRS_STACK_SIZE
	.align		4
.L_24:
        /*0090*/ 	.byte	0x04, 0x1e
        /*0092*/ 	.short	(.L_26 - .L_25)
.L_25:
        /*0094*/ 	.word	0x00000000


	//----- nvinfo : EIATTR_CBANK_PARAM_SIZE
	.align		4
.L_26:
        /*0098*/ 	.byte	0x03, 0x19
        /*009a*/ 	.short	0x0024


	//----- nvinfo : EIATTR_PARAM_CBANK
	.align		4
        /*009c*/ 	.byte	0x04, 0x0a
        /*009e*/ 	.short	(.L_28 - .L_27)
	.align		4
.L_27:
        /*00a0*/ 	.word	index@(.nv.constant0._Z19device_Matrix_multiILi32EEvPKdS1_Pdiii)
        /*00a4*/ 	.short	0x0380
        /*00a6*/ 	.short	0x0024


	//----- nvinfo : EIATTR_SW_WAR
	.align		4
.L_28:
        /*00a8*/ 	.byte	0x04, 0x36
        /*00aa*/ 	.short	(.L_30 - .L_29)
.L_29:
        /*00ac*/ 	.word	0x00000008
.L_30:


//--------------------- .nv.callgraph             --------------------------
	.section	.nv.callgraph,"",@"SHT_CUDA_CALLGRAPH"
	.align	4
	.sectionentsize	8
	.align		4
        /*0000*/ 	.word	0x00000000
	.align		4
        /*0004*/ 	.word	0xffffffff
	.align		4
        /*0008*/ 	.word	0x00000000
	.align		4
        /*000c*/ 	.word	0xfffffffe
	.align		4
        /*0010*/ 	.word	0x00000000
	.align		4
        /*0014*/ 	.word	0xfffffffd
	.align		4
        /*0018*/ 	.word	0x00000000
	.align		4
        /*001c*/ 	.word	0xfffffffc


//--------------------- .nv.constant4             --------------------------
	.section	.nv.constant4,"a",@progbits
	.align	8
	.align		8
.nv.constant4:
        /*0000*/ 	.dword	totThr


//--------------------- .text._Z19device_Matrix_multiILi32EEvPKdS1_Pdiii --------------------------
	.section	.text._Z19device_Matrix_multiILi32EEvPKdS1_Pdiii,"ax",@progbits
	.align	128
        .global         _Z19device_Matrix_multiILi32EEvPKdS1_Pdiii
        .type           _Z19device_Matrix_multiILi32EEvPKdS1_Pdiii,@function
        .size           _Z19device_Matrix_multiILi32EEvPKdS1_Pdiii,(.L_x_9 - _Z19device_Matrix_multiILi32EEvPKdS1_Pdiii)
        .other          _Z19device_Matrix_multiILi32EEvPKdS1_Pdiii,@"STO_CUDA_ENTRY STV_DEFAULT"
_Z19device_Matrix_multiILi32EEvPKdS1_Pdiii:
.text._Z19device_Matrix_multiILi32EEvPKdS1_Pdiii:
[----:B------:R-:W-:Y:S01]  /*0000*/  LDC R1, c[0x0][0x37c] ;  /* 0x0000df00ff017b82 */ /* 0x000fe20000000800 */
[----:B------:R-:W0:Y:S01]  /*0010*/  S2R R0, SR_LANEID ;  /* 0x0000000000007919 */ /* 0x000e220000000000 */
[----:B------:R-:W-:-:S06]  /*0020*/  VOTEU.ANY UR4, UPT, PT ;  /* 0x0000000000047886 */ /* 0x000fcc00038e0100 */
[----:B------:R-:W1:Y:S01]  /*0030*/  LDC.64 R4, c[0x4][RZ] ;  /* 0x01000000ff047b82 */ /* 0x000e620000000a00 */
[----:B------:R-:W-:Y:S02]  /*0040*/  UPOPC UR6, UR4 ;  /* 0x00000004000672bf */ /* 0x000fe40008000000 */
[----:B------:R-:W-:Y:S02]  /*0050*/  UFLO.U32 UR5, UR4 ;  /* 0x00000004000572bd */ /* 0x000fe400080e0000 */
[----:B------:R-:W-:Y:S01]  /*0060*/  UIMAD.WIDE.U32 UR6, UR6, 0x1, URZ ;  /* 0x00000001060678a5 */ /* 0x000fe2000f8e00ff */
[----:B------:R-:W-:Y:S01]  /*0070*/  UMOV UR4, URZ ;  /* 0x000000ff00047c82 */ /* 0x000fe20008000000 */
[----:B------:R-:W1:Y:S01]  /*0080*/  LDCU.64 UR8, c[0x0][0x358] ;  /* 0x00006b00ff0877ac */ /* 0x000e620008000a00 */
[----:B------:R-:W2:Y:S03]  /*0090*/  S2R R9, SR_CTAID.X ;  /* 0x0000000000097919 */ /* 0x000ea60000002500 */
[----:B------:R-:W-:Y:S01]  /*00a0*/  IMAD.U32 R7, RZ, RZ, UR7 ;  /* 0x00000007ff077e24 */ /* 0x000fe2000f8e00ff */
[----:B------:R-:W-:Y:S01]  /*00b0*/  UIADD3 UR4, UPT, UPT, UR7, UR4, URZ ;  /* 0x0000000407047290 */ /* 0x000fe2000fffe0ff */
[----:B------:R-:W3:Y:S01]  /*00c0*/  S2R R3, SR_TID.Y ;  /* 0x0000000000037919 */ /* 0x000ee20000002200 */
[----:B------:R-:W-:Y:S01]  /*00d0*/  IMAD.U32 R6, RZ, RZ, UR6 ;  /* 0x00000006ff067e24 */ /* 0x000fe2000f8e00ff */
[----:B------:R-:W3:Y:S03]  /*00e0*/  S2R R2, SR_CTAID.Y ;  /* 0x0000000000027919 */ /* 0x000ee60000002600 */
[----:B------:R-:W-:Y:S01]  /*00f0*/  IMAD.U32 R7, RZ, RZ, UR4 ;  /* 0x00000004ff077e24 */ /* 0x000fe2000f8e00ff */
[----:B0-----:R-:W-:-:S04]  /*0100*/  ISETP.EQ.U32.AND P0, PT, R0, UR5, PT ;  /* 0x0000000500007c0c */ /* 0x001fc8000bf02070 */
[----:B------:R-:W0:Y:S01]  /*0110*/  LDCU.64 UR4, c[0x0][0x398] ;  /* 0x00007300ff0477ac */ /* 0x000e220008000a00 */
[----:B------:R-:W4:Y:S01]  /*0120*/  S2R R0, SR_TID.X ;  /* 0x0000000000007919 */ /* 0x000f220000002100 */
[----:B------:R-:W4:Y:S01]  /*0130*/  LDCU UR6, c[0x0][0x360] ;  /* 0x00006c00ff0677ac */ /* 0x000f220008000800 */
[----:B------:R-:W3:Y:S01]  /*0140*/  LDCU UR10, c[0x0][0x364] ;  /* 0x00006c80ff0a77ac */ /* 0x000ee20008000800 */
[----:B------:R-:W-:-:S05]  /*0150*/  CS2R R14, SRZ ;  /* 0x00000000000e7805 */ /* 0x000fca000001ff00 */
[----:B-1----:R2:W-:Y:S01]  /*0160*/  @P0 REDG.E.ADD.64.STRONG.GPU desc[UR8][R4.64], R6 ;  /* 0x000000060400098e */ /* 0x0025e2000c12e508 */
[----:B0-----:R-:W-:Y:S02]  /*0170*/  UISETP.GE.AND UP0, UPT, UR5, 0x1, UPT ;  /* 0x000000010500788c */ /* 0x001fe4000bf06270 */
[----:B------:R-:W-:Y:S01]  /*0180*/  USHF.L.U32 UR7, UR4, 0x5, URZ ;  /* 0x0000000504077899 */ /* 0x000fe200080006ff */
[C---:B--2---:R-:W-:Y:S02]  /*0190*/  IMAD.SHL.U32 R5, R9.reuse, 0x20, RZ ;  /* 0x0000002009057824 */ /* 0x044fe400078e00ff */
[----:B---3--:R-:W-:Y:S02]  /*01a0*/  IMAD R7, R2, UR10, R3 ;  /* 0x0000000a02077c24 */ /* 0x008fe4000f8e0203 */
[----:B----4-:R-:W-:Y:S02]  /*01b0*/  IMAD R6, R9, UR6, R0 ;  /* 0x0000000609067c24 */ /* 0x010fe4000f8e0200 */
[----:B------:R-:W-:Y:S05]  /*01c0*/  BRA.U !UP0, `(.L_x_0) ;  /* 0x0000000d08087547 */ /* 0x000fea000b800000 */
[----:B------:R-:W0:Y:S01]  /*01d0*/  S2R R10, SR_CgaCtaId ;  /* 0x00000000000a7919 */ /* 0x000e220000008800 */
[----:B------:R-:W1:Y:S01]  /*01e0*/  LDCU UR6, c[0x0][0x3a0] ;  /* 0x00007400ff0677ac */ /* 0x000e620008000800 */
[----:B------:R-:W-:Y:S01]  /*01f0*/  MOV R4, 0x400 ;  /* 0x0000040000047802 */ /* 0x000fe20000000f00 */
[----:B------:R-:W-:Y:S01]  /*0200*/  IMAD R8, R2, UR5, RZ ;  /* 0x0000000502087c24 */ /* 0x000fe2000f8e02ff */
[----:B------:R-:W-:Y:S01]  /*0210*/  CS2R R14, SRZ ;  /* 0x00000000000e7805 */ /* 0x000fe2000001ff00 */
[----:B------:R-:W2:Y:S01]  /*0220*/  LDCU UR10, c[0x0][0x39c] ;  /* 0x00007380ff0a77ac */ /* 0x000ea20008000800 */
[----:B------:R-:W-:Y:S01]  /*0230*/  IADD3 R9, PT, PT, R4, 0x2208, RZ ;  /* 0x0000220804097810 */ /* 0x000fe20007ffe0ff */
[----:B------:R-:W-:Y:S02]  /*0240*/  IMAD R11, R3, UR4, R0 ;  /* 0x00000004030b7c24 */ /* 0x000fe4000f8e0200 */
[----:B------:R-:W-:Y:S02]  /*0250*/  IMAD.MOV.U32 R19, RZ, RZ, RZ ;  /* 0x000000ffff137224 */ /* 0x000fe400078e00ff */
[----:B------:R-:W-:Y:S01]  /*0260*/  IMAD.MOV.U32 R18, RZ, RZ, R5 ;  /* 0x000000ffff127224 */ /* 0x000fe200078e0005 */
[----:B-1----:R-:W-:-:S04]  /*0270*/  ISETP.GE.AND P0, PT, R7, UR6, PT ;  /* 0x0000000607007c0c */ /* 0x002fc8000bf06270 */
[----:B------:R-:W-:Y:S01]  /*0280*/  ISETP.LT.AND P0, PT, R6, UR4, !P0 ;  /* 0x0000000406007c0c */ /* 0x000fe2000c701270 */
[----:B--2---:R-:W-:Y:S01]  /*0290*/  IMAD.U32 R20, RZ, RZ, UR10 ;  /* 0x0000000aff147e24 */ /* 0x004fe2000f8e00ff */
[C---:B0-----:R-:W-:Y:S02]  /*02a0*/  LEA R21, R10.reuse, R4, 0x18 ;  /* 0x000000040a157211 */ /* 0x041fe400078ec0ff */
[----:B------:R-:W-:Y:S01]  /*02b0*/  LEA R4, R10, R9, 0x18 ;  /* 0x000000090a047211 */ /* 0x000fe200078ec0ff */
[C---:B------:R-:W-:Y:S01]  /*02c0*/  IMAD R9, R3.reuse, UR5, R0 ;  /* 0x0000000503097c24 */ /* 0x040fe2000f8e0200 */
[----:B------:R-:W-:Y:S01]  /*02d0*/  LEA R10, R8, UR5, 0x5 ;  /* 0x00000005080a7c11 */ /* 0x000fe2000f8e28ff */
[----:B------:R-:W-:Y:S01]  /*02e0*/  IMAD R21, R0, 0x108, R21 ;  /* 0x0000010800157824 */ /* 0x000fe200078e0215 */
[----:B------:R-:W-:-:S07]  /*02f0*/  LEA R23, R3, R4, 0x3 ;  /* 0x0000000403177211 */ /* 0x000fce00078e18ff */
.L_x_7:
[----:B------:R-:W0:Y:S01]  /*0300*/  LDCU.64 UR4, c[0x0][0x398] ;  /* 0x00007300ff0477ac */ /* 0x000e220008000a00 */
[--C-:B------:R-:W-:Y:S02]  /*0310*/  IMAD.IADD R4, R3, 0x1, R19.reuse ;  /* 0x0000000103047824 */ /* 0x100fe400078e0213 */
[----:B------:R-:W-:Y:S01]  /*0320*/  IMAD.IADD R12, R0, 0x1, R19 ;  /* 0x00000001000c7824 */ /* 0x000fe200078e0213 */
[----:B------:R-:W1:Y:S02]  /*0330*/  LDCU UR6, c[0x0][0x3a0] ;  /* 0x00007400ff0677ac */ /* 0x000e640008000800 */
[----:B0-----:R-:W-:Y:S02]  /*0340*/  ISETP.GE.AND P2, PT, R4, UR5, PT ;  /* 0x0000000504007c0c */ /* 0x001fe4000bf46270 */
[----:B-1----:R-:W-:Y:S02]  /*0350*/  ISETP.GE.AND P1, PT, R7, UR6, PT ;  /* 0x0000000607007c0c */ /* 0x002fe4000bf26270 */
[----:B------:R-:W-:-:S02]  /*0360*/  ISETP.GE.OR P2, PT, R6, UR4, P2 ;  /* 0x0000000406007c0c */ /* 0x000fc40009746670 */
[----:B------:R-:W-:-:S11]  /*0370*/  ISETP.GE.OR P1, PT, R12, UR5, P1 ;  /* 0x000000050c007c0c */ /* 0x000fd60008f26670 */
[----:B------:R-:W0:Y:S01]  /*0380*/  @!P2 LDC.64 R16, c[0x0][0x380] ;  /* 0x0000e000ff10ab82 */ /* 0x000e220000000a00 */
[----:B------:R-:W-:Y:S01]  /*0390*/  @!P2 IADD3 R25, PT, PT, R11, R18, RZ ;  /* 0x000000120b19a210 */ /* 0x000fe20007ffe0ff */
[----:B------:R-:W-:-:S04]  /*03a0*/  @!P1 IMAD R4, R8, 0x20, R19 ;  /* 0x0000002008049824 */ /* 0x000fc800078e0213 */
[----:B------:R-:W-:Y:S02]  /*03b0*/  @!P1 IMAD.IADD R27, R9, 0x1, R4 ;  /* 0x00000001091b9824 */ /* 0x000fe400078e0204 */
[----:B------:R-:W1:Y:S01]  /*03c0*/  @!P1 LDC.64 R12, c[0x0][0x388] ;  /* 0x0000e200ff0c9b82 */ /* 0x000e620000000a00 */
[----:B0-----:R-:W-:-:S06]  /*03d0*/  @!P2 IMAD.WIDE R16, R25, 0x8, R16 ;  /* 0x000000081910a825 */ /* 0x001fcc00078e0210 */
[----:B------:R-:W2:Y:S01]  /*03e0*/  @!P2 LDG.E.64 R16, desc[UR8][R16.64] ;  /* 0x000000081010a981 */ /* 0x000ea2000c1e1b00 */
[----:B-1----:R-:W-:-:S06]  /*03f0*/  @!P1 IMAD.WIDE R12, R27, 0x8, R12 ;  /* 0x000000081b0c9825 */ /* 0x002fcc00078e020c */
[----:B------:R-:W3:Y:S01]  /*0400*/  @!P1 LDG.E.64 R12, desc[UR8][R12.64] ;  /* 0x000000080c0c9981 */ /* 0x000ee2000c1e1b00 */
[----:B------:R-:W0:Y:S01]  /*0410*/  @!P1 S2R R25, SR_CgaCtaId ;  /* 0x0000000000199919 */ /* 0x000e220000008800 */
[----:B------:R-:W-:-:S05]  /*0420*/  @!P1 MOV R4, 0x400 ;  /* 0x0000040000049802 */ /* 0x000fca0000000f00 */
[----:B------:R-:W-:-:S05]  /*0430*/  @!P1 VIADD R4, R4, 0x2208 ;  /* 0x0000220804049836 */ /* 0x000fca0000000000 */
[----:B0-----:R-:W-:-:S05]  /*0440*/  @!P1 LEA R25, R25, R4, 0x18 ;  /* 0x0000000419199211 */ /* 0x001fca00078ec0ff */
[----:B------:R-:W-:Y:S02]  /*0450*/  @!P1 IMAD R4, R0, 0x108, R25 ;  /* 0x0000010800049824 */ /* 0x000fe400078e0219 */
[----:B------:R-:W-:-:S03]  /*0460*/  @!P2 IMAD R25, R3, 0x8, R21 ;  /* 0x000000080319a824 */ /* 0x000fc600078e0215 */
[----:B------:R-:W-:Y:S01]  /*0470*/  @!P1 LEA R27, R3, R4, 0x3 ;  /* 0x00000004031b9211 */ /* 0x000fe200078e18ff */
[----:B------:R-:W-:Y:S01]  /*0480*/  BSSY.RECONVERGENT B0, `(.L_x_1) ;  /* 0x000008f000007945 */ /* 0x000fe20003800200 */
[----:B--2---:R0:W-:Y:S04]  /*0490*/  @!P2 STS.64 [R25], R16 ;  /* 0x000000101900a388 */ /* 0x0041e80000000a00 */
[----:B---3--:R0:W-:Y:S01]  /*04a0*/  @!P1 STS.64 [R27], R12 ;  /* 0x0000000c1b009388 */ /* 0x0081e20000000a00 */
[----:B------:R-:W-:Y:S01]  /*04b0*/  BAR.SYNC.DEFER_BLOCKING 0x0 ;  /* 0x0000000000007b1d */ /* 0x000fe20000010000 */
[----:B------:R-:W-:-:S13]  /*04c0*/  ISETP.GE.OR P1, PT, R19, UR5, !P0 ;  /* 0x0000000513007c0c */ /* 0x000fda000c726670 */
[----:B0-----:R-:W-:Y:S05]  /*04d0*/  @P1 BRA `(.L_x_2) ;  /* 0x0000000800241947 */ /* 0x001fea0003800000 */
[C---:B------:R-:W-:Y:S01]  /*04e0*/  ISETP.GE.AND P1, PT, R20.reuse, 0x10, PT ;  /* 0x000000101400780c */ /* 0x040fe20003f26270 */
[----:B------:R-:W-:Y:S01]  /*04f0*/  IMAD.MOV.U32 R4, RZ, RZ, RZ ;  /* 0x000000ffff047224 */ /* 0x000fe200078e00ff */
[----:B------:R-:W-:-:S04]  /*0500*/  VIMNMX R22, PT, PT, R20, 0x20, PT ;  /* 0x0000002014167848 */ /* 0x000fc80003fe0100 */
[----:B------:R-:W-:-:S04]  /*0510*/  VIMNMX R22, PT, PT, R22, 0x1, !PT ;  /* 0x0000000116167848 */ /* 0x000fc80007fe0100 */
[----:B------:R-:W-:-:S03]  /*0520*/  LOP3.LUT R24, R22, 0x7, RZ, 0xc0, !PT ;  /* 0x0000000716187812 */ /* 0x000fc600078ec0ff */
[----:B------:R-:W-:Y:S05]  /*0530*/  @!P1 BRA `(.L_x_3) ;  /* 0x0000000000fc9947 */ /* 0x000fea0003800000 */
[----:B------:R-:W0:Y:S01]  /*0540*/  S2UR UR6, SR_CgaCtaId ;  /* 0x00000000000679c3 */ /* 0x000e220000008800 */
[----:B------:R-:W-:Y:S01]  /*0550*/  UMOV UR5, 0x400 ;  /* 0x0000040000057882 */ /* 0x000fe20000000000 */
[----:B------:R-:W-:Y:S01]  /*0560*/  LOP3.LUT R26, R22, 0x30, RZ, 0xc0, !PT ;  /* 0x00000030161a7812 */ /* 0x000fe200078ec0ff */
[----:B------:R-:W-:Y:S01]  /*0570*/  UIADD3 UR5, UPT, UPT, UR5, 0x2208, URZ ;  /* 0x0000220805057890 */ /* 0x000fe2000fffe0ff */
[----:B------:R-:W-:-:S03]  /*0580*/  VIADD R4, R21, 0x40 ;  /* 0x0000004015047836 */ /* 0x000fc60000000000 */
[----:B------:R-:W-:Y:S01]  /*0590*/  IMAD.MOV R26, RZ, RZ, -R26 ;  /* 0x000000ffff1a7224 */ /* 0x000fe200078e0a1a */
[----:B0-----:R-:W-:-:S06]  /*05a0*/  ULEA UR5, UR6, UR5, 0x18 ;  /* 0x0000000506057291 */ /* 0x001fcc000f8ec0ff */
[----:B------:R-:W-:-:S04]  /*05b0*/  LEA R23, R3, UR5, 0x3 ;  /* 0x0000000503177c11 */ /* 0x000fc8000f8e18ff */
[----:B------:R-:W-:-:S07]  /*05c0*/  IADD3 R25, PT, PT, R23, 0x840, RZ ;  /* 0x0000084017197810 */ /* 0x000fce0007ffe0ff */
.L_x_4:
[----:B------:R-:W-:Y:S01]  /*05d0*/  LDS.64 R12, [R4+-0x40] ;  /* 0xffffc000040c7984 */ /* 0x000fe20000000a00 */
[----:B------:R-:W-:-:S03]  /*05e0*/  VIADD R26, R26, 0x10 ;  /* 0x000000101a1a7836 */ /* 0x000fc60000000000 */
[----:B------:R-:W0:Y:S02]  /*05f0*/  LDS.64 R16, [R25+-0x840] ;  /* 0xfff7c00019107984 */ /* 0x000e240000000a00 */
[----:B------:R-:W-:Y:S01]  /*0600*/  ISETP.NE.AND P1, PT, R26, RZ, PT ;  /* 0x000000ff1a00720c */ /* 0x000fe20003f25270 */
[----:B0-----:R-:W-:Y:S01]  /*0610*/  DFMA R16, R12, R16, R14 ;  /* 0x000000100c10722b */ /* 0x001fe2000000000e */
[----:B------:R-:W-:Y:S04]  /*0620*/  LDS.64 R12, [R4+-0x38] ;  /* 0xffffc800040c7984 */ /* 0x000fe80000000a00 */
[----:B------:R-:W0:Y:S03]  /*0630*/  LDS.64 R14, [R25+-0x738] ;  /* 0xfff8c800190e7984 */ /* 0x000e260000000a00 */
        /* <DEDUP_REMOVED lines=19> */
[----:B------:R-:W-:Y:S04]  /*0770*/  LDS.64 R12, [R4] ;  /* 0x00000000040c7984 */ /* 0x000fe80000000a00 */
[----:B------:R-:W0:Y:S03]  /*0780*/  LDS.64 R16, [R25] ;  /* 0x0000000019107984 */ /* 0x000e260000000a00 */
[----:B0-----:R-:W-:Y:S01]  /*0790*/  DFMA R16, R12, R16, R14 ;  /* 0x000000100c10722b */ /* 0x001fe2000000000e */
[----:B------:R-:W-:Y:S04]  /*07a0*/  LDS.64 R12, [R4+0x8] ;  /* 0x00000800040c7984 */ /* 0x000fe80000000a00 */
[----:B------:R-:W0:Y:S03]  /*07b0*/  LDS.64 R14, [R25+0x108] ;  /* 0x00010800190e7984 */ /* 0x000e260000000a00 */
        /* <DEDUP_REMOVED lines=16> */
[----:B------:R0:W-:Y:S04]  /*08c0*/  LDS.64 R12, [R4+0x38] ;  /* 0x00003800040c7984 */ /* 0x0001e80000000a00 */
[----:B------:R1:W2:Y:S01]  /*08d0*/  LDS.64 R14, [R25+0x738] ;  /* 0x00073800190e7984 */ /* 0x0002a20000000a00 */
[----:B0-----:R-:W-:-:S02]  /*08e0*/  VIADD R4, R4, 0x80 ;  /* 0x0000008004047836 */ /* 0x001fc40000000000 */
[----:B-1----:R-:W-:Y:S01]  /*08f0*/  VIADD R25, R25, 0x1080 ;  /* 0x0000108019197836 */ /* 0x002fe20000000000 */
[----:B--2---:R-:W-:Y:S01]  /*0900*/  DFMA R14, R12, R14, R16 ;  /* 0x0000000e0c0e722b */ /* 0x004fe20000000010 */
[----:B------:R-:W-:Y:S10]  /*0910*/  @P1 BRA `(.L_x_4) ;  /* 0xfffffffc002c1947 */ /* 0x000ff4000383ffff */
[----:B------:R-:W-:-:S07]  /*0920*/  LOP3.LUT R4, R22, 0x30, RZ, 0xc0, !PT ;  /* 0x0000003016047812 */ /* 0x000fce00078ec0ff */
.L_x_3:
[----:B------:R-:W-:-:S04]  /*0930*/  LOP3.LUT R12, R22, 0xf, RZ, 0xc0, !PT ;  /* 0x0000000f160c7812 */ /* 0x000fc800078ec0ff */
[----:B------:R-:W-:-:S13]  /*0940*/  ISETP.NE.AND P1, PT, R12, RZ, PT ;  /* 0x000000ff0c00720c */ /* 0x000fda0003f25270 */
[----:B------:R-:W-:Y:S05]  /*0950*/  @!P1 BRA `(.L_x_2) ;  /* 0x0000000400049947 */ /* 0x000fea0003800000 */
[----:B------:R-:W-:Y:S02]  /*0960*/  ISETP.GE.U32.AND P1, PT, R12, 0x8, PT ;  /* 0x000000080c00780c */ /* 0x000fe40003f26070 */
[----:B------:R-:W-:-:S11]  /*0970*/  ISETP.NE.AND P2, PT, R24, RZ, PT ;  /* 0x000000ff1800720c */ /* 0x000fd60003f45270 */
[----:B------:R-:W-:Y:S05]  /*0980*/  @!P1 BRA `(.L_x_5) ;  /* 0x00000000006c9947 */ /* 0x000fea0003800000 */
[C---:B------:R-:W-:Y:S01]  /*0990*/  LEA R26, R4.reuse, R21, 0x3 ;  /* 0x00000015041a7211 */ /* 0x040fe200078e18ff */
[C---:B------:R-:W-:Y:S02]  /*09a0*/  IMAD R25, R4.reuse, 0x108, R23 ;  /* 0x0000010804197824 */ /* 0x040fe400078e0217 */
[----:B------:R-:W-:Y:S02]  /*09b0*/  VIADD R4, R4, 0x8 ;  /* 0x0000000804047836 */ /* 0x000fe40000000000 */
[----:B------:R-:W-:Y:S04]  /*09c0*/  LDS.64 R12, [R26] ;  /* 0x000000001a0c7984 */ /* 0x000fe80000000a00 */
[----:B------:R-:W0:Y:S02]  /*09d0*/  LDS.64 R16, [R25] ;  /* 0x0000000019107984 */ /* 0x000e240000000a00 */
[----:B0-----:R-:W-:-:S02]  /*09e0*/  DFMA R16, R12, R16, R14 ;  /* 0x000000100c10722b */ /* 0x001fc4000000000e */
[----:B------:R-:W-:Y:S04]  /*09f0*/  LDS.64 R12, [R26+0x8] ;  /* 0x000008001a0c7984 */ /* 0x000fe80000000a00 */
[----:B------:R-:W0:Y:S02]  /*0a00*/  LDS.64 R14, [R25+0x108] ;  /* 0x00010800190e7984 */ /* 0x000e240000000a00 */
[----:B0-----:R-:W-:Y:S02]  /*0a10*/  DFMA R14, R12, R14, R16 ;  /* 0x0000000e0c0e722b */ /* 0x001fe40000000010 */
[----:B------:R-:W-:Y:S04]  /*0a20*/  LDS.64 R12, [R26+0x10] ;  /* 0x000010001a0c7984 */ /* 0x000fe80000000a00 */
[----:B------:R-:W0:Y:S02]  /*0a30*/  LDS.64 R16, [R25+0x210] ;  /* 0x0002100019107984 */ /* 0x000e240000000a00 */
        /* <DEDUP_REMOVED lines=15> */
[----:B0-----:R-:W-:-:S11]  /*0b30*/  DFMA R14, R12, R16, R14 ;  /* 0x000000100c0e722b */ /* 0x001fd6000000000e */
.L_x_5:
[----:B------:R-:W-:Y:S05]  /*0b40*/  @!P2 BRA `(.L_x_2) ;  /* 0x000000000088a947 */ /* 0x000fea0003800000 */
[----:B------:R-:W-:Y:S02]  /*0b50*/  ISETP.GE.U32.AND P1, PT, R24, 0x4, PT ;  /* 0x000000041800780c */ /* 0x000fe40003f26070 */
[----:B------:R-:W-:-:S04]  /*0b60*/  LOP3.LUT R22, R22, 0x3, RZ, 0xc0, !PT ;  /* 0x0000000316167812 */ /* 0x000fc800078ec0ff */
[----:B------:R-:W-:-:S07]  /*0b70*/  ISETP.NE.AND P2, PT, R22, RZ, PT ;  /* 0x000000ff1600720c */ /* 0x000fce0003f45270 */
[----:B------:R-:W-:Y:S06]  /*0b80*/  @!P1 BRA `(.L_x_6) ;  /* 0x00000000003c9947 */ /* 0x000fec0003800000 */
[C---:B------:R-:W-:Y:S02]  /*0b90*/  IMAD R25, R4.reuse, 0x8, R21 ;  /* 0x0000000804197824 */ /* 0x040fe400078e0215 */
[C---:B------:R-:W-:Y:S02]  /*0ba0*/  IMAD R24, R4.reuse, 0x108, R23 ;  /* 0x0000010804187824 */ /* 0x040fe400078e0217 */
[----:B------:R-:W-:Y:S01]  /*0bb0*/  VIADD R4, R4, 0x4 ;  /* 0x0000000404047836 */ /* 0x000fe20000000000 */
        /* <DEDUP_REMOVED lines=12> */
.L_x_6:
[----:B------:R-:W-:Y:S05]  /*0c80*/  @!P2 BRA `(.L_x_2) ;  /* 0x000000000038a947 */ /* 0x000fea0003800000 */
[C---:B------:R-:W-:Y:S01]  /*0c90*/  LEA R28, R4.reuse, R21, 0x3 ;  /* 0x00000015041c7211 */ /* 0x040fe200078e18ff */
[----:B------:R-:W-:Y:S01]  /*0ca0*/  IMAD R4, R4, 0x108, R23 ;  /* 0x0000010804047824 */ /* 0x000fe200078e0217 */
[----:B------:R-:W-:-:S03]  /*0cb0*/  ISETP.NE.AND P1, PT, R22, 0x1, PT ;  /* 0x000000011600780c */ /* 0x000fc60003f25270 */
[----:B------:R-:W-:Y:S04]  /*0cc0*/  LDS.64 R16, [R28] ;  /* 0x000000001c107984 */ /* 0x000fe80000000a00 */
[----:B------:R-:W0:Y:S02]  /*0cd0*/  LDS.64 R12, [R4] ;  /* 0x00000000040c7984 */ /* 0x000e240000000a00 */
[----:B0-----:R-:W-:-:S04]  /*0ce0*/  DFMA R14, R16, R12, R14 ;  /* 0x0000000c100e722b */ /* 0x001fc8000000000e */
[----:B------:R-:W-:Y:S07]  /*0cf0*/  @!P1 BRA `(.L_x_2) ;  /* 0x00000000001c9947 */ /* 0x000fee0003800000 */
[----:B------:R-:W-:Y:S01]  /*0d00*/  ISETP.NE.AND P1, PT, R22, 0x2, PT ;  /* 0x000000021600780c */ /* 0x000fe20003f25270 */
[----:B------:R-:W-:Y:S04]  /*0d10*/  LDS.64 R26, [R28+0x8] ;  /* 0x000008001c1a7984 */ /* 0x000fe80000000a00 */
[----:B------:R-:W0:Y:S08]  /*0d20*/  LDS.64 R24, [R4+0x108] ;  /* 0x0001080004187984 */ /* 0x000e300000000a00 */
[----:B------:R-:W-:Y:S04]  /*0d30*/  @P1 LDS.64 R16, [R28+0x10] ;  /* 0x000010001c101984 */ /* 0x000fe80000000a00 */
[----:B------:R-:W1:Y:S01]  /*0d40*/  @P1 LDS.64 R12, [R4+0x210] ;  /* 0x00021000040c1984 */ /* 0x000e620000000a00 */
[----:B0-----:R-:W-:-:S08]  /*0d50*/  DFMA R14, R26, R24, R14 ;  /* 0x000000181a0e722b */ /* 0x001fd0000000000e */
[----:B-1----:R-:W-:-:S11]  /*0d60*/  @P1 DFMA R14, R16, R12, R14 ;  /* 0x0000000c100e122b */ /* 0x002fd6000000000e */
.L_x_2:
[----:B------:R-:W-:Y:S05]  /*0d70*/  BSYNC.RECONVERGENT B0 ;  /* 0x0000000000007941 */ /* 0x000fea0003800200 */
.L_x_1:
[----:B------:R-:W-:Y:S01]  /*0d80*/  VIADD R19, R19, 0x20 ;  /* 0x0000002013137836 */ /* 0x000fe20000000000 */
[----:B------:R-:W-:Y:S01]  /*0d90*/  BAR.SYNC.DEFER_BLOCKING 0x0 ;  /* 0x0000000000007b1d */ /* 0x000fe20000010000 */
[----:B------:R-:W-:Y:S01]  /*0da0*/  VIADD R18, R18, UR7 ;  /* 0x0000000712127c36 */ /* 0x000fe20008000000 */
[----:B------:R-:W-:Y:S01]  /*0db0*/  IADD3 R20, PT, PT, R20, -0x20, RZ ;  /* 0xffffffe014147810 */ /* 0x000fe20007ffe0ff */
[----:B------:R-:W-:-:S05]  /*0dc0*/  IMAD R13, R8, 0x20, R19 ;  /* 0x00000020080d7824 */ /* 0x000fca00078e0213 */
[----:B------:R-:W-:-:S13]  /*0dd0*/  ISETP.GE.AND P1, PT, R13, R10, PT ;  /* 0x0000000a0d00720c */ /* 0x000fda0003f26270 */
[----:B------:R-:W-:Y:S05]  /*0de0*/  @!P1 BRA `(.L_x_7) ;  /* 0xfffffff400449947 */ /* 0x000fea000383ffff */
.L_x_0:
[----:B------:R-:W0:Y:S02]  /*0df0*/  LDCU UR5, c[0x0][0x3a0] ;  /* 0x00007400ff0577ac */ /* 0x000e240008000800 */
[----:B0-----:R-:W-:-:S04]  /*0e00*/  ISETP.GE.AND P0, PT, R7, UR5, PT ;  /* 0x0000000507007c0c */ /* 0x001fc8000bf06270 */
[----:B------:R-:W-:-:S13]  /*0e10*/  ISETP.GE.OR P0, PT, R6, UR4, P0 ;  /* 0x0000000406007c0c */ /* 0x000fda0008706670 */
[----:B------:R-:W-:Y:S05]  /*0e20*/  @P0 EXIT ;  /* 0x000000000000094d */ /* 0x000fea0003800000 */
[----:B------:R-:W0:Y:S01]  /*0e30*/  LDC.64 R6, c[0x0][0x390] ;  /* 0x0000e400ff067b82 */ /* 0x000e220000000a00 */
[----:B------:R-:W-:-:S04]  /*0e40*/  IMAD.IADD R0, R5, 0x1, R0 ;  /* 0x0000000105007824 */ /* 0x000fc800078e0200 */
[----:B------:R-:W-:-:S04]  /*0e50*/  IMAD R3, R3, UR4, R0 ;  /* 0x0000000403037c24 */ /* 0x000fc8000f8e0200 */
[----:B------:R-:W-:-:S04]  /*0e60*/  IMAD R3, R2, UR7, R3 ;  /* 0x0000000702037c24 */ /* 0x000fc8000f8e0203 */
[----:B0-----:R-:W-:-:S05]  /*0e70*/  IMAD.WIDE R2, R3, 0x8, R6 ;  /* 0x0000000803027825 */ /* 0x001fca00078e0206 */
[----:B------:R-:W-:Y:S01]  /*0e80*/  STG.E.64 desc[UR8][R2.64], R14 ;  /* 0x0000000e02007986 */ /* 0x000fe2000c101b08 */
[----:B------:R-:W-:Y:S05]  /*0e90*/  EXIT ;  /* 0x000000000000794d */ /* 0x000fea0003800000 */
.L_x_8:
[----:B------:R-:W-:-:S00]  /*0ea0*/  BRA `(.L_x_8) ;  /* 0xfffffffc00fc7947 */ /* 0x000fc0000383ffff */
[----:B------:R-:W-:-:S00]  /*0eb0*/  NOP ;  /* 0x0000000000007918 */ /* 0x000fc00000000000 */
        /* <DEDUP_REMOVED lines=12> */
.L_x_9:


//--------------------- .nv.shared._Z19device_Matrix_multiILi32EEvPKdS1_Pdiii --------------------------
	.section	.nv.shared._Z19device_Matrix_multiILi32EEvPKdS1_Pdiii,"aw",@nobits
	.sectionflags	@""
	.align	8
.nv.shared._Z19device_Matrix_multiILi32EEvPKdS1_Pdiii:
	.zero		18448


//--------------------- .nv.shared.reserved.0     --------------------------
	.section	.nv.shared.reserved.0,"aw",@nobits
	.weak		__nv_reservedSMEM_offset_0_alias
	.size		__nv_reservedSMEM_offset_0_alias, 0, 64
	.other		__nv_reservedSMEM_offset_0_alias,@"STO_CUDA_RESERVED_SHARED STV_DEFAULT"
__nv_reservedSMEM_offset_0_alias:
	.zero		0
	.zero		64


//--------------------- .nv.global                --------------------------
	.section	.nv.global,"aw",@nobits
	.align	8
.nv.global:
	.type		totThr,@object
	.size		totThr,(.L_0 - totThr)
totThr:
	.zero		8
.L_0:


//--------------------- .nv.constant0._Z19device_Matrix_multiILi32EEvPKdS1_Pdiii --------------------------
	.section	.nv.constant0._Z19device_Matrix_multiILi32EEvPKdS1_Pdiii,"a",@progbits
	.sectionflags	@""
	.align	4
.nv.constant0._Z19device_Matrix_multiILi32EEvPKdS1_Pdiii:
	.zero		932


//--------------------- SYMBOLS --------------------------

	.type		.nv.reservedSmem.offset0,@object
	.size		.nv.reservedSmem.offset0,0x4
	.type		.nv.reservedSmem.cap,@object
	.size		.nv.reservedSmem.cap,0x4
